//
// Generated by NVIDIA NVVM Compiler
//
// Compiler Build ID: CL-36424714
// Cuda compilation tools, release 13.0, V13.0.88
// Based on NVVM 20.0.0
//

.version 9.0
.target sm_100
.address_size 64

	// .globl	_Z13atomicDerivedIyEvPT_

.visible .entry _Z13atomicDerivedIyEvPT_(
	.param .u64 .ptr .align 1 _Z13atomicDerivedIyEvPT__param_0
)
{
	.reg .pred 	%p<5>;
	.reg .b32 	%r<6>;
	.reg .b64 	%rd<12>;

	ld.param.u64 	%rd9, [_Z13atomicDerivedIyEvPT__param_0];
	cvta.to.global.u64 	%rd1, %rd9;
	mov.u32 	%r1, %tid.x;
	mov.u32 	%r2, %ctaid.x;
	mov.u32 	%r3, %ntid.x;
	mad.lo.s32 	%r4, %r2, %r3, %r1;
	add.s32 	%r5, %r4, 1;
	cvt.s64.s32 	%rd2, %r5;
	ld.global.u64 	%rd10, [%rd1];
$L__BB0_1:
	setp.le.u64 	%p1, %rd10, %rd2;
	@%p1 bra 	$L__BB0_3;
	atom.relaxed.global.cas.b64 	%rd5, [%rd1], %rd10, %rd2;
	setp.ne.s64 	%p2, %rd5, %rd10;
	mov.u64 	%rd10, %rd5;
	@%p2 bra 	$L__BB0_1;
$L__BB0_3:
	ld.global.u64 	%rd11, [%rd1+8];
$L__BB0_4:
	setp.ge.u64 	%p3, %rd11, %rd2;
	@%p3 bra 	$L__BB0_6;
	atom.relaxed.global.cas.b64 	%rd8, [%rd1+8], %rd11, %rd2;
	setp.ne.s64 	%p4, %rd8, %rd11;
	mov.u64 	%rd11, %rd8;
	@%p4 bra 	$L__BB0_4;
$L__BB0_6:
	ret;

}
	// .globl	_Z13atomicDerivedIxEvPT_
.visible .entry _Z13atomicDerivedIxEvPT_(
	.param .u64 .ptr .align 1 _Z13atomicDerivedIxEvPT__param_0
)
{
	.reg .pred 	%p<5>;
	.reg .b32 	%r<6>;
	.reg .b64 	%rd<12>;

	ld.param.u64 	%rd9, [_Z13atomicDerivedIxEvPT__param_0];
	cvta.to.global.u64 	%rd1, %rd9;
	mov.u32 	%r1, %tid.x;
	mov.u32 	%r2, %ctaid.x;
	mov.u32 	%r3, %ntid.x;
	mad.lo.s32 	%r4, %r2, %r3, %r1;
	add.s32 	%r5, %r4, 1;
	cvt.s64.s32 	%rd2, %r5;
	ld.global.u64 	%rd10, [%rd1];
$L__BB1_1:
	setp.le.s64 	%p1, %rd10, %rd2;
	@%p1 bra 	$L__BB1_3;
	atom.relaxed.global.cas.b64 	%rd5, [%rd1], %rd10, %rd2;
	setp.ne.s64 	%p2, %rd5, %rd10;
	mov.u64 	%rd10, %rd5;
	@%p2 bra 	$L__BB1_1;
$L__BB1_3:
	ld.global.u64 	%rd11, [%rd1+8];
$L__BB1_4:
	setp.ge.s64 	%p3, %rd11, %rd2;
	@%p3 bra 	$L__BB1_6;
	atom.relaxed.global.cas.b64 	%rd8, [%rd1+8], %rd11, %rd2;
	setp.ne.s64 	%p4, %rd8, %rd11;
	mov.u64 	%rd11, %rd8;
	@%p4 bra 	$L__BB1_4;
$L__BB1_6:
	ret;

}
	// .globl	_Z13atomicDerivedIdEvPT_
.visible .entry _Z13atomicDerivedIdEvPT_(
	.param .u64 .ptr .align 1 _Z13atomicDerivedIdEvPT__param_0
)
{
	.reg .pred 	%p<5>;
	.reg .b32 	%r<6>;
	.reg .b64 	%rd<12>;
	.reg .b64 	%fd<4>;

	ld.param.u64 	%rd9, [_Z13atomicDerivedIdEvPT__param_0];
	cvta.to.global.u64 	%rd1, %rd9;
	mov.u32 	%r1, %tid.x;
	mov.u32 	%r2, %ctaid.x;
	mov.u32 	%r3, %ntid.x;
	mad.lo.s32 	%r4, %r2, %r3, %r1;
	add.s32 	%r5, %r4, 1;
	cvt.rn.f64.s32 	%fd1, %r5;
	ld.global.u64 	%rd10, [%rd1];
	mov.b64 	%rd3, %fd1;
$L__BB2_1:
	mov.b64 	%fd2, %rd10;
	setp.leu.f64 	%p1, %fd2, %fd1;
	@%p1 bra 	$L__BB2_3;
	atom.relaxed.global.cas.b64 	%rd5, [%rd1], %rd10, %rd3;
	setp.ne.s64 	%p2, %rd5, %rd10;
	mov.u64 	%rd10, %rd5;
	@%p2 bra 	$L__BB2_1;
$L__BB2_3:
	ld.global.u64 	%rd11, [%rd1+8];
$L__BB2_4:
	mov.b64 	%fd3, %rd11;
	setp.geu.f64 	%p3, %fd3, %fd1;
	@%p3 bra 	$L__BB2_6;
	atom.relaxed.global.cas.b64 	%rd8, [%rd1+8], %rd11, %rd3;
	setp.ne.s64 	%p4, %rd8, %rd11;
	mov.u64 	%rd11, %rd8;
	@%p4 bra 	$L__BB2_4;
$L__BB2_6:
	ret;

}


// ===== COMPILED SASS (sm_100) =====

	.target	sm_100

	.elftype	@"ET_EXEC"


//--------------------- .note.nv.tkinfo           --------------------------
	.section	.note.nv.tkinfo,"",@"SHT_NOTE"
	.sectionflags	@"SHF_NOTE_NV_TKINFO"
	.tkinfo
        /*0018*/ 	.word	0x00000002
        /*0030*/ 	.string	""
        /*0030*/ 	.string	"ptxas"
        /*0030*/ 	.string	"Cuda compilation tools, release 13.0, V13.0.88"
        /*0030*/ 	.string	"Build cuda_13.0.r13.0/compiler.36424714_0"
        /*0030*/ 	.string	"-arch sm_100 -m 64 "



//--------------------- .note.nv.cuinfo           --------------------------
	.section	.note.nv.cuinfo,"",@"SHT_NOTE"
	.sectionflags	@"SHF_NOTE_NV_CUINFO"
        /*0018*/ 	.short	0x0002
        /*001a*/ 	.short	0x0064
        /*001c*/ 	.short	0x0082
	.zero		2


//--------------------- .nv.info                  --------------------------
	.section	.nv.info,"",@"SHT_CUDA_INFO"
	.align	4


	//----- nvinfo : EIATTR_REGCOUNT
	.align		4
        /*0000*/ 	.byte	0x04, 0x2f
        /*0002*/ 	.short	(.L_1 - .L_0)
	.align		4
.L_0:
        /*0004*/ 	.word	index@(_Z13atomicDerivedIyEvPT_)
        /*0008*/ 	.word	0x00000010


	//----- nvinfo : EIATTR_FRAME_SIZE
	.align		4
.L_1:
        /*000c*/ 	.byte	0x04, 0x11
        /*000e*/ 	.short	(.L_3 - .L_2)
	.align		4
.L_2:
        /*0010*/ 	.word	index@(_Z13atomicDerivedIyEvPT_)
        /*0014*/ 	.word	0x00000000


	//----- nvinfo : EIATTR_REGCOUNT
	.align		4
.L_3:
        /*0018*/ 	.byte	0x04, 0x2f
        /*001a*/ 	.short	(.L_5 - .L_4)
	.align		4
.L_4:
        /*001c*/ 	.word	index@(_Z13atomicDerivedIxEvPT_)
        /*0020*/ 	.word	0x00000010


	//----- nvinfo : EIATTR_FRAME_SIZE
	.align		4
.L_5:
        /*0024*/ 	.byte	0x04, 0x11
        /*0026*/ 	.short	(.L_7 - .L_6)
	.align		4
.L_6:
        /*0028*/ 	.word	index@(_Z13atomicDerivedIxEvPT_)
        /*002c*/ 	.word	0x00000000


	//----- nvinfo : EIATTR_REGCOUNT
	.align		4
.L_7:
        /*0030*/ 	.byte	0x04, 0x2f
        /*0032*/ 	.short	(.L_9 - .L_8)
	.align		4
.L_8:
        /*0034*/ 	.word	index@(_Z13atomicDerivedIdEvPT_)
        /*0038*/ 	.word	0x0000000c


	//----- nvinfo : EIATTR_FRAME_SIZE
	.align		4
.L_9:
        /*003c*/ 	.byte	0x04, 0x11
        /*003e*/ 	.short	(.L_11 - .L_10)
	.align		4
.L_10:
        /*0040*/ 	.word	index@(_Z13atomicDerivedIdEvPT_)
        /*0044*/ 	.word	0x00000000


	//----- nvinfo : EIATTR_MIN_STACK_SIZE
	.align		4
.L_11:
        /*0048*/ 	.byte	0x04, 0x12
        /*004a*/ 	.short	(.L_13 - .L_12)
	.align		4
.L_12:
        /*004c*/ 	.word	index@(_Z13atomicDerivedIdEvPT_)
        /*0050*/ 	.word	0x00000000


	//----- nvinfo : EIATTR_MIN_STACK_SIZE
	.align		4
.L_13:
        /*0054*/ 	.byte	0x04, 0x12
        /*0056*/ 	.short	(.L_15 - .L_14)
	.align		4
.L_14:
        /*0058*/ 	.word	index@(_Z13atomicDerivedIxEvPT_)
        /*005c*/ 	.word	0x00000000


	//----- nvinfo : EIATTR_MIN_STACK_SIZE
	.align		4
.L_15:
        /*0060*/ 	.byte	0x04, 0x12
        /*0062*/ 	.short	(.L_17 - .L_16)
	.align		4
.L_16:
        /*0064*/ 	.word	index@(_Z13atomicDerivedIyEvPT_)
        /*0068*/ 	.word	0x00000000
.L_17:


//--------------------- .nv.compat                --------------------------
	.section	.nv.compat,"",@"SHT_CUDA_COMPAT_INFO"
	.align	4
        /*0000*/ 	.byte	0x02, 0x09, 0x00, 0x00, 0x02, 0x02, 0x01, 0x00, 0x02, 0x05, 0x05, 0x00, 0x03, 0x07, 0x01, 0x01
        /*0010*/ 	.byte	0x02, 0x03, 0x00, 0x00, 0x02, 0x06, 0x01, 0x00, 0x04, 0x0b, 0x08, 0x00, 0x01, 0x00, 0x00, 0x00
        /*0020*/ 	.byte	0x00, 0x00, 0x00, 0x00


//--------------------- .nv.info._Z13atomicDerivedIdEvPT_ --------------------------
	.section	.nv.info._Z13atomicDerivedIdEvPT_,"",@"SHT_CUDA_INFO"
	.sectionflags	@""
	.align	4


	//----- nvinfo : EIATTR_CUDA_API_VERSION
	.align		4
        /*0000*/ 	.byte	0x04, 0x37
        /*0002*/ 	.short	(.L_19 - .L_18)
.L_18:
        /*0004*/ 	.word	0x00000082


	//----- nvinfo : EIATTR_KPARAM_INFO
	.align		4
.L_19:
        /*0008*/ 	.byte	0x04, 0x17
        /*000a*/ 	.short	(.L_21 - .L_20)
.L_20:
        /*000c*/ 	.word	0x00000000
        /*0010*/ 	.short	0x0000
        /*0012*/ 	.short	0x0000
        /*0014*/ 	.byte	0x00, 0xf5, 0x21, 0x00


	//----- nvinfo : EIATTR_SPARSE_MMA_MASK
	.align		4
.L_21:
        /*0018*/ 	.byte	0x03, 0x50
        /*001a*/ 	.short	0x0000


	//----- nvinfo : EIATTR_MAXREG_COUNT
	.align		4
        /*001c*/ 	.byte	0x03, 0x1b
        /*001e*/ 	.short	0x00ff


	//----- nvinfo : EIATTR_MERCURY_ISA_VERSION
	.align		4
        /*0020*/ 	.byte	0x03, 0x5f
        /*0022*/ 	.short	0x0101


	//----- nvinfo : EIATTR_VRC_CTA_INIT_COUNT
	.align		4
        /*0024*/ 	.byte	0x02, 0x4a
	.zero		1
	.zero		1


	//----- nvinfo : EIATTR_EXIT_INSTR_OFFSETS
	.align		4
        /*0028*/ 	.byte	0x04, 0x1c
        /*002a*/ 	.short	(.L_23 - .L_22)


	//   ....[0]....
.L_22:
        /*002c*/ 	.word	0x000001e0


	//   ....[1]....
        /*0030*/ 	.word	0x00000250


	//----- nvinfo : EIATTR_CRS_STACK_SIZE
	.align		4
.L_23:
        /*0034*/ 	.byte	0x04, 0x1e
        /*0036*/ 	.short	(.L_25 - .L_24)
.L_24:
        /*0038*/ 	.word	0x00000000


	//----- nvinfo : EIATTR_CBANK_PARAM_SIZE
	.align		4
.L_25:
        /*003c*/ 	.byte	0x03, 0x19
        /*003e*/ 	.short	0x0008


	//----- nvinfo : EIATTR_PARAM_CBANK
	.align		4
        /*0040*/ 	.byte	0x04, 0x0a
        /*0042*/ 	.short	(.L_27 - .L_26)
	.align		4
.L_26:
        /*0044*/ 	.word	index@(.nv.constant0._Z13atomicDerivedIdEvPT_)
        /*0048*/ 	.short	0x0380
        /*004a*/ 	.short	0x0008


	//----- nvinfo : EIATTR_SW_WAR
	.align		4
.L_27:
        /*004c*/ 	.byte	0x04, 0x36
        /*004e*/ 	.short	(.L_29 - .L_28)
.L_28:
        /*0050*/ 	.word	0x00000008
.L_29:


//--------------------- .nv.info._Z13atomicDerivedIxEvPT_ --------------------------
	.section	.nv.info._Z13atomicDerivedIxEvPT_,"",@"SHT_CUDA_INFO"
	.sectionflags	@""
	.align	4


	//----- nvinfo : EIATTR_CUDA_API_VERSION
	.align		4
        /*0000*/ 	.byte	0x04, 0x37
        /*0002*/ 	.short	(.L_31 - .L_30)
.L_30:
        /*0004*/ 	.word	0x00000082


	//----- nvinfo : EIATTR_KPARAM_INFO
	.align		4
.L_31:
        /*0008*/ 	.byte	0x04, 0x17
        /*000a*/ 	.short	(.L_33 - .L_32)
.L_32:
        /*000c*/ 	.word	0x00000000
        /*0010*/ 	.short	0x0000
        /*0012*/ 	.short	0x0000
        /*0014*/ 	.byte	0x00, 0xf5, 0x21, 0x00


	//----- nvinfo : EIATTR_SPARSE_MMA_MASK
	.align		4
.L_33:
        /*0018*/ 	.byte	0x03, 0x50
        /*001a*/ 	.short	0x0000


	//----- nvinfo : EIATTR_MAXREG_COUNT
	.align		4
        /*001c*/ 	.byte	0x03, 0x1b
        /*001e*/ 	.short	0x00ff


	//----- nvinfo : EIATTR_MERCURY_ISA_VERSION
	.align		4
        /*0020*/ 	.byte	0x03, 0x5f
        /*0022*/ 	.short	0x0101


	//----- nvinfo : EIATTR_VRC_CTA_INIT_COUNT
	.align		4
        /*0024*/ 	.byte	0x02, 0x4a
	.zero		1
	.zero		1


	//----- nvinfo : EIATTR_EXIT_INSTR_OFFSETS
	.align		4
        /*0028*/ 	.byte	0x04, 0x1c
        /*002a*/ 	.short	(.L_35 - .L_34)


	//   ....[0]....
.L_34:
        /*002c*/ 	.word	0x00000240


	//   ....[1]....
        /*0030*/ 	.word	0x000002d0


	//----- nvinfo : EIATTR_CRS_STACK_SIZE
	.align		4
.L_35:
        /*0034*/ 	.byte	0x04, 0x1e
        /*0036*/ 	.short	(.L_37 - .L_36)
.L_36:
        /*0038*/ 	.word	0x00000000


	//----- nvinfo : EIATTR_CBANK_PARAM_SIZE
	.align		4
.L_37:
        /*003c*/ 	.byte	0x03, 0x19
        /*003e*/ 	.short	0x0008


	//----- nvinfo : EIATTR_PARAM_CBANK
	.align		4
        /*0040*/ 	.byte	0x04, 0x0a
        /*0042*/ 	.short	(.L_39 - .L_38)
	.align		4
.L_38:
        /*0044*/ 	.word	index@(.nv.constant0._Z13atomicDerivedIxEvPT_)
        /*0048*/ 	.short	0x0380
        /*004a*/ 	.short	0x0008


	//----- nvinfo : EIATTR_SW_WAR
	.align		4
.L_39:
        /*004c*/ 	.byte	0x04, 0x36
        /*004e*/ 	.short	(.L_41 - .L_40)
.L_40:
        /*0050*/ 	.word	0x00000008
.L_41:


//--------------------- .nv.info._Z13atomicDerivedIyEvPT_ --------------------------
	.section	.nv.info._Z13atomicDerivedIyEvPT_,"",@"SHT_CUDA_INFO"
	.sectionflags	@""
	.align	4


	//----- nvinfo : EIATTR_CUDA_API_VERSION
	.align		4
        /*0000*/ 	.byte	0x04, 0x37
        /*0002*/ 	.short	(.L_43 - .L_42)
.L_42:
        /*0004*/ 	.word	0x00000082


	//----- nvinfo : EIATTR_KPARAM_INFO
	.align		4
.L_43:
        /*0008*/ 	.byte	0x04, 0x17
        /*000a*/ 	.short	(.L_45 - .L_44)
.L_44:
        /*000c*/ 	.word	0x00000000
        /*0010*/ 	.short	0x0000
        /*0012*/ 	.short	0x0000
        /*0014*/ 	.byte	0x00, 0xf5, 0x21, 0x00


	//----- nvinfo : EIATTR_SPARSE_MMA_MASK
	.align		4
.L_45:
        /*0018*/ 	.byte	0x03, 0x50
        /*001a*/ 	.short	0x0000


	//----- nvinfo : EIATTR_MAXREG_COUNT
	.align		4
        /*001c*/ 	.byte	0x03, 0x1b
        /*001e*/ 	.short	0x00ff


	//----- nvinfo : EIATTR_MERCURY_ISA_VERSION
	.align		4
        /*0020*/ 	.byte	0x03, 0x5f
        /*0022*/ 	.short	0x0101


	//----- nvinfo : EIATTR_VRC_CTA_INIT_COUNT
	.align		4
        /*0024*/ 	.byte	0x02, 0x4a
	.zero		1
	.zero		1


	//----- nvinfo : EIATTR_EXIT_INSTR_OFFSETS
	.align		4
        /*0028*/ 	.byte	0x04, 0x1c
        /*002a*/ 	.short	(.L_47 - .L_46)


	//   ....[0]....
.L_46:
        /*002c*/ 	.word	0x00000240


	//   ....[1]....
        /*0030*/ 	.word	0x000002d0


	//----- nvinfo : EIATTR_CRS_STACK_SIZE
	.align		4
.L_47:
        /*0034*/ 	.byte	0x04, 0x1e
        /*0036*/ 	.short	(.L_49 - .L_48)
.L_48:
        /*0038*/ 	.word	0x00000000


	//----- nvinfo : EIATTR_CBANK_PARAM_SIZE
	.align		4
.L_49:
        /*003c*/ 	.byte	0x03, 0x19
        /*003e*/ 	.short	0x0008


	//----- nvinfo : EIATTR_PARAM_CBANK
	.align		4
        /*0040*/ 	.byte	0x04, 0x0a
        /*0042*/ 	.short	(.L_51 - .L_50)
	.align		4
.L_50:
        /*0044*/ 	.word	index@(.nv.constant0._Z13atomicDerivedIyEvPT_)
        /*0048*/ 	.short	0x0380
        /*004a*/ 	.short	0x0008


	//----- nvinfo : EIATTR_SW_WAR
	.align		4
.L_51:
        /*004c*/ 	.byte	0x04, 0x36
        /*004e*/ 	.short	(.L_53 - .L_52)
.L_52:
        /*0050*/ 	.word	0x00000008
.L_53:


//--------------------- .nv.callgraph             --------------------------
	.section	.nv.callgraph,"",@"SHT_CUDA_CALLGRAPH"
	.align	4
	.sectionentsize	8
	.align		4
        /*0000*/ 	.word	0x00000000
	.align		4
        /*0004*/ 	.word	0xffffffff
	.align		4
        /*0008*/ 	.word	0x00000000
	.align		4
        /*000c*/ 	.word	0xfffffffe
	.align		4
        /*0010*/ 	.word	0x00000000
	.align		4
        /*0014*/ 	.word	0xfffffffd
	.align		4
        /*0018*/ 	.word	0x00000000
	.align		4
        /*001c*/ 	.word	0xfffffffc


//--------------------- .text._Z13atomicDerivedIdEvPT_ --------------------------
	.section	.text._Z13atomicDerivedIdEvPT_,"ax",@progbits
	.align	128
        .global         _Z13atomicDerivedIdEvPT_
        .type           _Z13atomicDerivedIdEvPT_,@function
        .size           _Z13atomicDerivedIdEvPT_,(.L_x_15 - _Z13atomicDerivedIdEvPT_)
        .other          _Z13atomicDerivedIdEvPT_,@"STO_CUDA_ENTRY STV_DEFAULT"
_Z13atomicDerivedIdEvPT_:
.text._Z13atomicDerivedIdEvPT_:
[----:B------:R-:W-:Y:S08]  /*0000*/  LDC R1, c[0x0][0x37c] ;  /* 0x0000df00ff017b82 */ /* 0x000ff00000000800 */
[----:B------:R-:W0:Y:S01]  /*0010*/  LDC.64 R2, c[0x0][0x380] ;  /* 0x0000e000ff027b82 */ /* 0x000e220000000a00 */
[----:B------:R-:W0:Y:S02]  /*0020*/  LDCU.64 UR6, c[0x0][0x358] ;  /* 0x00006b00ff0677ac */ /* 0x000e240008000a00 */
[----:B0-----:R0:W5:Y:S05]  /*0030*/  LDG.E.64 R4, desc[UR6][R2.64] ;  /* 0x0000000602047981 */ /* 0x00116a000c1e1b00 */
[----:B------:R-:W1:Y:S01]  /*0040*/  S2UR UR4, SR_CTAID.X ;  /* 0x00000000000479c3 */ /* 0x000e620000002500 */
[----:B------:R-:W-:Y:S01]  /*0050*/  BSSY B0, `(.L_x_0) ;  /* 0x000000f000007945 */ /* 0x000fe20003800000 */
[----:B------:R-:W1:Y:S06]  /*0060*/  S2R R0, SR_TID.X ;  /* 0x0000000000007919 */ /* 0x000e6c0000002100 */
[----:B------:R-:W1:Y:S02]  /*0070*/  LDC R7, c[0x0][0x360] ;  /* 0x0000d800ff077b82 */ /* 0x000e640000000800 */
[----:B-1----:R-:W-:-:S04]  /*0080*/  IMAD R0, R7, UR4, R0 ;  /* 0x0000000407007c24 */ /* 0x002fc8000f8e0200 */
[----:B------:R-:W-:-:S04]  /*0090*/  VIADD R0, R0, 0x1 ;  /* 0x0000000100007836 */ /* 0x000fc80000000000 */
[----:B------:R0:W1:Y:S03]  /*00a0*/  I2F.F64 R6, R0 ;  /* 0x0000000000067312 */ /* 0x0000660000201c00 */
.L_x_2:
[----:B-1---5:R-:W-:Y:S01]  /*00b0*/  DSETP.GT.AND P0, PT, R4, R6, PT ;  /* 0x000000060400722a */ /* 0x022fe20003f04000 */
[----:B------:R-:W-:-:S13]  /*00c0*/  YIELD ;  /* 0x0000000000007946 */ /* 0x000fda0003800000 */
[----:B------:R-:W-:Y:S05]  /*00d0*/  @!P0 BRA `(.L_x_1) ;  /* 0x0000000000188947 */ /* 0x000fea0003800000 */
[----:B------:R-:W2:Y:S02]  /*00e0*/  ATOMG.E.CAS.64.STRONG.GPU PT, R8, [R2], R4, R6 ;  /* 0x00000004020873a9 */ /* 0x000ea400001ee506 */
[----:B--2---:R-:W-:Y:S01]  /*00f0*/  ISETP.NE.U32.AND P0, PT, R8, R4, PT ;  /* 0x000000040800720c */ /* 0x004fe20003f05070 */
[----:B------:R-:W-:-:S03]  /*0100*/  IMAD.MOV.U32 R4, RZ, RZ, R8 ;  /* 0x000000ffff047224 */ /* 0x000fc600078e0008 */
[----:B------:R-:W-:Y:S02]  /*0110*/  ISETP.NE.AND.EX P0, PT, R9, R5, PT, P0 ;  /* 0x000000050900720c */ /* 0x000fe40003f05300 */
[----:B------:R-:W-:-:S11]  /*0120*/  MOV R5, R9 ;  /* 0x0000000900057202 */ /* 0x000fd60000000f00 */
[----:B------:R-:W-:Y:S05]  /*0130*/  @P0 BRA `(.L_x_2) ;  /* 0xfffffffc00dc0947 */ /* 0x000fea000383ffff */
.L_x_1:
[----:B------:R-:W-:Y:S05]  /*0140*/  BSYNC B0 ;  /* 0x0000000000007941 */ /* 0x000fea0003800000 */
.L_x_0:
[----:B------:R-:W1:Y:S01]  /*0150*/  LDC.64 R4, c[0x0][0x380] ;  /* 0x0000e000ff047b82 */ /* 0x000e620000000a00 */
[----:B------:R-:W2:Y:S01]  /*0160*/  LDCU.64 UR4, c[0x0][0x380] ;  /* 0x00007000ff0477ac */ /* 0x000ea20008000a00 */
[----:B-1----:R-:W5:Y:S01]  /*0170*/  LDG.E.64 R4, desc[UR6][R4.64+0x8] ;  /* 0x0000080604047981 */ /* 0x002f62000c1e1b00 */
[----:B--2---:R-:W-:-:S04]  /*0180*/  UIADD3 UR4, UP0, UPT, UR4, 0x8, URZ ;  /* 0x0000000804047890 */ /* 0x004fc8000ff1e0ff */
[----:B------:R-:W-:Y:S02]  /*0190*/  UIADD3.X UR5, UPT, UPT, URZ, UR5, URZ, UP0, !UPT ;  /* 0x00000005ff057290 */ /* 0x000fe400087fe4ff */
[----:B------:R-:W-:-:S04]  /*01a0*/  IMAD.U32 R8, RZ, RZ, UR4 ;  /* 0x00000004ff087e24 */ /* 0x000fc8000f8e00ff */
[----:B------:R-:W-:-:S07]  /*01b0*/  MOV R9, UR5 ;  /* 0x0000000500097c02 */ /* 0x000fce0008000f00 */
.L_x_3:
[----:B-----5:R-:W-:Y:S01]  /*01c0*/  DSETP.GEU.AND P0, PT, R4, R6, PT ;  /* 0x000000060400722a */ /* 0x020fe20003f0e000 */
[----:B------:R-:W-:-:S13]  /*01d0*/  YIELD ;  /* 0x0000000000007946 */ /* 0x000fda0003800000 */
[----:B------:R-:W-:Y:S05]  /*01e0*/  @P0 EXIT ;  /* 0x000000000000094d */ /* 0x000fea0003800000 */
[----:B0-----:R-:W2:Y:S02]  /*01f0*/  ATOMG.E.CAS.64.STRONG.GPU PT, R2, [R8], R4, R6 ;  /* 0x00000004080273a9 */ /* 0x001ea400001ee506 */
[----:B--2---:R-:W-:Y:S01]  /*0200*/  ISETP.NE.U32.AND P0, PT, R2, R4, PT ;  /* 0x000000040200720c */ /* 0x004fe20003f05070 */
[----:B------:R-:W-:-:S03]  /*0210*/  IMAD.MOV.U32 R4, RZ, RZ, R2 ;  /* 0x000000ffff047224 */ /* 0x000fc600078e0002 */
[----:B------:R-:W-:Y:S02]  /*0220*/  ISETP.NE.AND.EX P0, PT, R3, R5, PT, P0 ;  /* 0x000000050300720c */ /* 0x000fe40003f05300 */
[----:B------:R-:W-:-:S11]  /*0230*/  MOV R5, R3 ;  /* 0x0000000300057202 */ /* 0x000fd60000000f00 */
[----:B------:R-:W-:Y:S05]  /*0240*/  @P0 BRA `(.L_x_3) ;  /* 0xfffffffc00dc0947 */ /* 0x000fea000383ffff */
[----:B------:R-:W-:Y:S05]  /*0250*/  EXIT ;  /* 0x000000000000794d */ /* 0x000fea0003800000 */
.L_x_4:
[----:B------:R-:W-:-:S00]  /*0260*/  BRA `(.L_x_4) ;  /* 0xfffffffc00fc7947 */ /* 0x000fc0000383ffff */
[----:B------:R-:W-:-:S00]  /*0270*/  NOP ;  /* 0x0000000000007918 */ /* 0x000fc00000000000 */
        /* <DEDUP_REMOVED lines=8> */
.L_x_15:


//--------------------- .text._Z13atomicDerivedIxEvPT_ --------------------------
	.section	.text._Z13atomicDerivedIxEvPT_,"ax",@progbits
	.align	128
        .global         _Z13atomicDerivedIxEvPT_
        .type           _Z13atomicDerivedIxEvPT_,@function
        .size           _Z13atomicDerivedIxEvPT_,(.L_x_16 - _Z13atomicDerivedIxEvPT_)
        .other          _Z13atomicDerivedIxEvPT_,@"STO_CUDA_ENTRY STV_DEFAULT"
_Z13atomicDerivedIxEvPT_:
.text._Z13atomicDerivedIxEvPT_:
        /* <DEDUP_REMOVED lines=10> */
[--C-:B------:R-:W-:Y:S01]  /*00a0*/  IMAD.MOV.U32 R6, RZ, RZ, R11.reuse ;  /* 0x000000ffff067224 */ /* 0x100fe200078e000b */
[----:B------:R-:W-:-:S05]  /*00b0*/  SHF.R.S32.HI R13, RZ, 0x1f, R11 ;  /* 0x0000001fff0d7819 */ /* 0x000fca000001140b */
[----:B0-----:R-:W-:-:S07]  /*00c0*/  IMAD.MOV.U32 R7, RZ, RZ, R13 ;  /* 0x000000ffff077224 */ /* 0x001fce00078e000d */
.L_x_7:
[----:B-----5:R-:W-:Y:S01]  /*00d0*/  ISETP.GT.U32.AND P0, PT, R8, R11, PT ;  /* 0x0000000b0800720c */ /* 0x020fe20003f04070 */
[----:B------:R-:W-:Y:S05]  /*00e0*/  YIELD ;  /* 0x0000000000007946 */ /* 0x000fea0003800000 */
[----:B------:R-:W-:-:S13]  /*00f0*/  ISETP.GT.AND.EX P0, PT, R9, R13, PT, P0 ;  /* 0x0000000d0900720c */ /* 0x000fda0003f04300 */
[----:B------:R-:W-:Y:S05]  /*0100*/  @!P0 BRA `(.L_x_6) ;  /* 0x0000000000208947 */ /* 0x000fea0003800000 */
[----:B------:R-:W-:Y:S01]  /*0110*/  MOV R4, R8 ;  /* 0x0000000800047202 */ /* 0x000fe20000000f00 */
[----:B------:R-:W-:-:S06]  /*0120*/  IMAD.MOV.U32 R5, RZ, RZ, R9 ;  /* 0x000000ffff057224 */ /* 0x000fcc00078e0009 */
[----:B------:R-:W2:Y:S02]  /*0130*/  ATOMG.E.CAS.64.STRONG.GPU PT, R4, [R2], R4, R6 ;  /* 0x00000004020473a9 */ /* 0x000ea400001ee506 */
[----:B--2---:R-:W-:Y:S01]  /*0140*/  ISETP.NE.U32.AND P0, PT, R4, R8, PT ;  /* 0x000000080400720c */ /* 0x004fe20003f05070 */
[----:B------:R-:W-:-:S03]  /*0150*/  IMAD.MOV.U32 R8, RZ, RZ, R4 ;  /* 0x000000ffff087224 */ /* 0x000fc600078e0004 */
[----:B------:R-:W-:Y:S02]  /*0160*/  ISETP.NE.AND.EX P0, PT, R5, R9, PT, P0 ;  /* 0x000000090500720c */ /* 0x000fe40003f05300 */
[----:B------:R-:W-:-:S11]  /*0170*/  MOV R9, R5 ;  /* 0x0000000500097202 */ /* 0x000fd60000000f00 */
[----:B------:R-:W-:Y:S05]  /*0180*/  @P0 BRA `(.L_x_7) ;  /* 0xfffffffc00d00947 */ /* 0x000fea000383ffff */
.L_x_6:
[----:B------:R-:W-:Y:S05]  /*0190*/  BSYNC B0 ;  /* 0x0000000000007941 */ /* 0x000fea0003800000 */
.L_x_5:
[----:B------:R-:W0:Y:S01]  /*01a0*/  LDC.64 R2, c[0x0][0x380] ;  /* 0x0000e000ff027b82 */ /* 0x000e220000000a00 */
[----:B------:R-:W1:Y:S01]  /*01b0*/  LDCU.64 UR4, c[0x0][0x380] ;  /* 0x00007000ff0477ac */ /* 0x000e620008000a00 */
[----:B0-----:R-:W5:Y:S01]  /*01c0*/  LDG.E.64 R2, desc[UR6][R2.64+0x8] ;  /* 0x0000080602027981 */ /* 0x001f62000c1e1b00 */
[----:B-1----:R-:W-:-:S04]  /*01d0*/  UIADD3 UR4, UP0, UPT, UR4, 0x8, URZ ;  /* 0x0000000804047890 */ /* 0x002fc8000ff1e0ff */
[----:B------:R-:W-:Y:S02]  /*01e0*/  UIADD3.X UR5, UPT, UPT, URZ, UR5, URZ, UP0, !UPT ;  /* 0x00000005ff057290 */ /* 0x000fe400087fe4ff */
[----:B------:R-:W-:-:S04]  /*01f0*/  IMAD.U32 R8, RZ, RZ, UR4 ;  /* 0x00000004ff087e24 */ /* 0x000fc8000f8e00ff */
[----:B------:R-:W-:-:S07]  /*0200*/  IMAD.U32 R9, RZ, RZ, UR5 ;  /* 0x00000005ff097e24 */ /* 0x000fce000f8e00ff */
.L_x_8:
[----:B-----5:R-:W-:Y:S01]  /*0210*/  ISETP.GE.U32.AND P0, PT, R2, R11, PT ;  /* 0x0000000b0200720c */ /* 0x020fe20003f06070 */
[----:B------:R-:W-:Y:S05]  /*0220*/  YIELD ;  /* 0x0000000000007946 */ /* 0x000fea0003800000 */
[----:B------:R-:W-:-:S13]  /*0230*/  ISETP.GE.AND.EX P0, PT, R3, R13, PT, P0 ;  /* 0x0000000d0300720c */ /* 0x000fda0003f06300 */
[----:B------:R-:W-:Y:S05]  /*0240*/  @P0 EXIT ;  /* 0x000000000000094d */ /* 0x000fea0003800000 */
        /* <DEDUP_REMOVED lines=8> */
[----:B------:R-:W-:Y:S05]  /*02d0*/  EXIT ;  /* 0x000000000000794d */ /* 0x000fea0003800000 */
.L_x_9:
        /* <DEDUP_REMOVED lines=10> */
.L_x_16:


//--------------------- .text._Z13atomicDerivedIyEvPT_ --------------------------
	.section	.text._Z13atomicDerivedIyEvPT_,"ax",@progbits
	.align	128
        .global         _Z13atomicDerivedIyEvPT_
        .type           _Z13atomicDerivedIyEvPT_,@function
        .size           _Z13atomicDerivedIyEvPT_,(.L_x_17 - _Z13atomicDerivedIyEvPT_)
        .other          _Z13atomicDerivedIyEvPT_,@"STO_CUDA_ENTRY STV_DEFAULT"
_Z13atomicDerivedIyEvPT_:
.text._Z13atomicDerivedIyEvPT_:
        /* <DEDUP_REMOVED lines=13> */
.L_x_12:
[----:B-----5:R-:W-:Y:S01]  /*00d0*/  ISETP.GT.U32.AND P0, PT, R8, R11, PT ;  /* 0x0000000b0800720c */ /* 0x020fe20003f04070 */
[----:B------:R-:W-:Y:S05]  /*00e0*/  YIELD ;  /* 0x0000000000007946 */ /* 0x000fea0003800000 */
[----:B------:R-:W-:-:S13]  /*00f0*/  ISETP.GT.U32.AND.EX P0, PT, R9, R13, PT, P0 ;  /* 0x0000000d0900720c */ /* 0x000fda0003f04100 */
        /* <DEDUP_REMOVED lines=9> */
.L_x_11:
[----:B------:R-:W-:Y:S05]  /*0190*/  BSYNC B0 ;  /* 0x0000000000007941 */ /* 0x000fea0003800000 */
.L_x_10:
[----:B------:R-:W0:Y:S01]  /*01a0*/  LDC.64 R2, c[0x0][0x380] ;  /* 0x0000e000ff027b82 */ /* 0x000e220000000a00 */
[----:B------:R-:W1:Y:S01]  /*01b0*/  LDCU.64 UR4, c[0x0][0x380] ;  /* 0x00007000ff0477ac */ /* 0x000e620008000a00 */
[----:B0-----:R-:W5:Y:S01]  /*01c0*/  LDG.E.64 R2, desc[UR6][R2.64+0x8] ;  /* 0x0000080602027981 */ /* 0x001f62000c1e1b00 */
[----:B-1----:R-:W-:-:S04]  /*01d0*/  UIADD3 UR4, UP0, UPT, UR4, 0x8, URZ ;  /* 0x0000000804047890 */ /* 0x002fc8000ff1e0ff */
[----:B------:R-:W-:Y:S02]  /*01e0*/  UIADD3.X UR5, UPT, UPT, URZ, UR5, URZ, UP0, !UPT ;  /* 0x00000005ff057290 */ /* 0x000fe400087fe4ff */
[----:B------:R-:W-:-:S04]  /*01f0*/  IMAD.U32 R8, RZ, RZ, UR4 ;  /* 0x00000004ff087e24 */ /* 0x000fc8000f8e00ff */
[----:B------:R-:W-:-:S07]  /*0200*/  IMAD.U32 R9, RZ, RZ, UR5 ;  /* 0x00000005ff097e24 */ /* 0x000fce000f8e00ff */
.L_x_13:
[----:B-----5:R-:W-:Y:S01]  /*0210*/  ISETP.GE.U32.AND P0, PT, R2, R11, PT ;  /* 0x0000000b0200720c */ /* 0x020fe20003f06070 */
[----:B------:R-:W-:Y:S05]  /*0220*/  YIELD ;  /* 0x0000000000007946 */ /* 0x000fea0003800000 */
[----:B------:R-:W-:-:S13]  /*0230*/  ISETP.GE.U32.AND.EX P0, PT, R3, R13, PT, P0 ;  /* 0x0000000d0300720c */ /* 0x000fda0003f06100 */
        /* <DEDUP_REMOVED lines=10> */
.L_x_14:
        /* <DEDUP_REMOVED lines=10> */
.L_x_17:


//--------------------- .nv.shared.reserved.0     --------------------------
	.section	.nv.shared.reserved.0,"aw",@nobits
	.weak		__nv_reservedSMEM_offset_0_alias
	.size		__nv_reservedSMEM_offset_0_alias, 0, 64
	.other		__nv_reservedSMEM_offset_0_alias,@"STO_CUDA_RESERVED_SHARED STV_DEFAULT"
__nv_reservedSMEM_offset_0_alias:
	.zero		0
	.zero		64


//--------------------- .nv.constant0._Z13atomicDerivedIdEvPT_ --------------------------
	.section	.nv.constant0._Z13atomicDerivedIdEvPT_,"a",@progbits
	.sectionflags	@""
	.align	4
.nv.constant0._Z13atomicDerivedIdEvPT_:
	.zero		904


//--------------------- .nv.constant0._Z13atomicDerivedIxEvPT_ --------------------------
	.section	.nv.constant0._Z13atomicDerivedIxEvPT_,"a",@progbits
	.sectionflags	@""
	.align	4
.nv.constant0._Z13atomicDerivedIxEvPT_:
	.zero		904


//--------------------- .nv.constant0._Z13atomicDerivedIyEvPT_ --------------------------
	.section	.nv.constant0._Z13atomicDerivedIyEvPT_,"a",@progbits
	.sectionflags	@""
	.align	4
.nv.constant0._Z13atomicDerivedIyEvPT_:
	.zero		904


//--------------------- SYMBOLS --------------------------

	.type		.nv.reservedSmem.offset0,@object
	.size		.nv.reservedSmem.offset0,0x4
